//
// Generated by NVIDIA NVVM Compiler
//
// Compiler Build ID: CL-36424714
// Cuda compilation tools, release 13.0, V13.0.88
// Based on NVVM 20.0.0
//

.version 9.0
.target sm_100
.address_size 64

	// .globl	_Z7displayi
.extern .func  (.param .b32 func_retval0) vprintf
(
	.param .b64 vprintf_param_0,
	.param .b64 vprintf_param_1
)
;
.global .align 1 .b8 $str[53] = {72, 101, 108, 108, 111, 32, 87, 111, 114, 108, 100, 32, 105, 110, 32, 99, 117, 100, 97, 32, 80, 114, 111, 103, 114, 97, 109, 109, 105, 110, 103, 33, 33, 33, 32, 102, 114, 111, 109, 32, 116, 104, 114, 101, 97, 100, 32, 58, 32, 37, 100, 10};

.visible .entry _Z7displayi(
	.param .u32 _Z7displayi_param_0
)
{
	.local .align 8 .b8 	__local_depot0[8];
	.reg .b64 	%SP;
	.reg .b64 	%SPL;
	.reg .pred 	%p<2>;
	.reg .b32 	%r<8>;
	.reg .b64 	%rd<5>;

	mov.u64 	%SPL, __local_depot0;
	cvta.local.u64 	%SP, %SPL;
	ld.param.u32 	%r2, [_Z7displayi_param_0];
	mov.u32 	%r3, %tid.x;
	mov.u32 	%r4, %ctaid.x;
	mov.u32 	%r5, %ntid.x;
	mad.lo.s32 	%r1, %r4, %r5, %r3;
	setp.ge.s32 	%p1, %r1, %r2;
	@%p1 bra 	$L__BB0_2;
	add.u64 	%rd1, %SP, 0;
	add.u64 	%rd2, %SPL, 0;
	st.local.u32 	[%rd2], %r1;
	mov.u64 	%rd3, $str;
	cvta.global.u64 	%rd4, %rd3;
	{ // callseq 0, 0
	.param .b64 param0;
	st.param.b64 	[param0], %rd4;
	.param .b64 param1;
	st.param.b64 	[param1], %rd1;
	.param .b32 retval0;
	call.uni (retval0), 
	vprintf, 
	(
	param0, 
	param1
	);
	ld.param.b32 	%r6, [retval0];
	} // callseq 0
$L__BB0_2:
	ret;

}


// ===== COMPILED SASS (sm_100) =====

	.target	sm_100

	.elftype	@"ET_EXEC"


//--------------------- .note.nv.tkinfo           --------------------------
	.section	.note.nv.tkinfo,"",@"SHT_NOTE"
	.sectionflags	@"SHF_NOTE_NV_TKINFO"
	.tkinfo
        /*0018*/ 	.word	0x00000002
        /*0030*/ 	.string	""
        /*0030*/ 	.string	"ptxas"
        /*0030*/ 	.string	"Cuda compilation tools, release 13.0, V13.0.88"
        /*0030*/ 	.string	"Build cuda_13.0.r13.0/compiler.36424714_0"
        /*0030*/ 	.string	"-arch sm_100 -m 64 "



//--------------------- .note.nv.cuinfo           --------------------------
	.section	.note.nv.cuinfo,"",@"SHT_NOTE"
	.sectionflags	@"SHF_NOTE_NV_CUINFO"
        /*0018*/ 	.short	0x0002
        /*001a*/ 	.short	0x0064
        /*001c*/ 	.short	0x0082
	.zero		2


//--------------------- .nv.info                  --------------------------
	.section	.nv.info,"",@"SHT_CUDA_INFO"
	.align	4


	//----- nvinfo : EIATTR_REGCOUNT
	.align		4
        /*0000*/ 	.byte	0x04, 0x2f
        /*0002*/ 	.short	(.L_2 - .L_1)
	.align		4
.L_1:
        /*0004*/ 	.word	index@(_Z7displayi)
        /*0008*/ 	.word	0x00000018


	//----- nvinfo : EIATTR_FRAME_SIZE
	.align		4
.L_2:
        /*000c*/ 	.byte	0x04, 0x11
        /*000e*/ 	.short	(.L_4 - .L_3)
	.align		4
.L_3:
        /*0010*/ 	.word	index@(_Z7displayi)
        /*0014*/ 	.word	0x00000008


	//----- nvinfo : EIATTR_MIN_STACK_SIZE
	.align		4
.L_4:
        /*0018*/ 	.byte	0x04, 0x12
        /*001a*/ 	.short	(.L_6 - .L_5)
	.align		4
.L_5:
        /*001c*/ 	.word	index@(_Z7displayi)
        /*0020*/ 	.word	0x00000008
.L_6:


//--------------------- .nv.compat                --------------------------
	.section	.nv.compat,"",@"SHT_CUDA_COMPAT_INFO"
	.align	4
        /*0000*/ 	.byte	0x02, 0x09, 0x00, 0x00, 0x02, 0x02, 0x01, 0x00, 0x02, 0x05, 0x05, 0x00, 0x03, 0x07, 0x01, 0x01
        /*0010*/ 	.byte	0x02, 0x03, 0x00, 0x00, 0x02, 0x06, 0x01, 0x00, 0x04, 0x0b, 0x08, 0x00, 0x09, 0x00, 0x00, 0x00
        /*0020*/ 	.byte	0x00, 0x00, 0x00, 0x00


//--------------------- .nv.info._Z7displayi      --------------------------
	.section	.nv.info._Z7displayi,"",@"SHT_CUDA_INFO"
	.sectionflags	@""
	.align	4


	//----- nvinfo : EIATTR_CUDA_API_VERSION
	.align		4
        /*0000*/ 	.byte	0x04, 0x37
        /*0002*/ 	.short	(.L_8 - .L_7)
.L_7:
        /*0004*/ 	.word	0x00000082


	//----- nvinfo : EIATTR_KPARAM_INFO
	.align		4
.L_8:
        /*0008*/ 	.byte	0x04, 0x17
        /*000a*/ 	.short	(.L_10 - .L_9)
.L_9:
        /*000c*/ 	.word	0x00000000
        /*0010*/ 	.short	0x0000
        /*0012*/ 	.short	0x0000
        /*0014*/ 	.byte	0x00, 0xf0, 0x11, 0x00


	//----- nvinfo : EIATTR_SPARSE_MMA_MASK
	.align		4
.L_10:
        /*0018*/ 	.byte	0x03, 0x50
        /*001a*/ 	.short	0x0000


	//----- nvinfo : EIATTR_MAXREG_COUNT
	.align		4
        /*001c*/ 	.byte	0x03, 0x1b
        /*001e*/ 	.short	0x00ff


	//----- nvinfo : EIATTR_EXTERNS
	.align		4
        /*0020*/ 	.byte	0x04, 0x0f
        /*0022*/ 	.short	(.L_12 - .L_11)


	//   ....[0]....
	.align		4
.L_11:
        /*0024*/ 	.word	index@(vprintf)


	//----- nvinfo : EIATTR_MERCURY_ISA_VERSION
	.align		4
.L_12:
        /*0028*/ 	.byte	0x03, 0x5f
        /*002a*/ 	.short	0x0101


	//----- nvinfo : EIATTR_VRC_CTA_INIT_COUNT
	.align		4
        /*002c*/ 	.byte	0x02, 0x4a
	.zero		1
	.zero		1


	//----- nvinfo : EIATTR_SYSCALL_OFFSETS
	.align		4
        /*0030*/ 	.byte	0x04, 0x46
        /*0032*/ 	.short	(.L_14 - .L_13)


	//   ....[0]....
.L_13:
        /*0034*/ 	.word	0x00000140


	//----- nvinfo : EIATTR_EXIT_INSTR_OFFSETS
	.align		4
.L_14:
        /*0038*/ 	.byte	0x04, 0x1c
        /*003a*/ 	.short	(.L_16 - .L_15)


	//   ....[0]....
.L_15:
        /*003c*/ 	.word	0x000000c0


	//   ....[1]....
        /*0040*/ 	.word	0x00000150


	//----- nvinfo : EIATTR_CRS_STACK_SIZE
	.align		4
.L_16:
        /*0044*/ 	.byte	0x04, 0x1e
        /*0046*/ 	.short	(.L_18 - .L_17)
.L_17:
        /*0048*/ 	.word	0x00000000


	//----- nvinfo : EIATTR_CBANK_PARAM_SIZE
	.align		4
.L_18:
        /*004c*/ 	.byte	0x03, 0x19
        /*004e*/ 	.short	0x0004


	//----- nvinfo : EIATTR_PARAM_CBANK
	.align		4
        /*0050*/ 	.byte	0x04, 0x0a
        /*0052*/ 	.short	(.L_20 - .L_19)
	.align		4
.L_19:
        /*0054*/ 	.word	index@(.nv.constant0._Z7displayi)
        /*0058*/ 	.short	0x0380
        /*005a*/ 	.short	0x0004


	//----- nvinfo : EIATTR_SW_WAR
	.align		4
.L_20:
        /*005c*/ 	.byte	0x04, 0x36
        /*005e*/ 	.short	(.L_22 - .L_21)
.L_21:
        /*0060*/ 	.word	0x00000008
.L_22:


//--------------------- .nv.callgraph             --------------------------
	.section	.nv.callgraph,"",@"SHT_CUDA_CALLGRAPH"
	.align	4
	.sectionentsize	8
	.align		4
        /*0000*/ 	.word	0x00000000
	.align		4
        /*0004*/ 	.word	0xffffffff
	.align		4
        /*0008*/ 	.word	index@(_Z7displayi)
	.align		4
        /*000c*/ 	.word	index@(vprintf)
	.align		4
        /*0010*/ 	.word	0x00000000
	.align		4
        /*0014*/ 	.word	0xfffffffe
	.align		4
        /*0018*/ 	.word	0x00000000
	.align		4
        /*001c*/ 	.word	0xfffffffd
	.align		4
        /*0020*/ 	.word	0x00000000
	.align		4
        /*0024*/ 	.word	0xfffffffc


//--------------------- .nv.constant4             --------------------------
	.section	.nv.constant4,"a",@progbits
	.align	8
	.align		8
.nv.constant4:
        /*0000*/ 	.dword	vprintf
	.align		8
        /*0008*/ 	.dword	$str


//--------------------- .text._Z7displayi         --------------------------
	.section	.text._Z7displayi,"ax",@progbits
	.align	128
        .global         _Z7displayi
        .type           _Z7displayi,@function
        .size           _Z7displayi,(.L_x_2 - _Z7displayi)
        .other          _Z7displayi,@"STO_CUDA_ENTRY STV_DEFAULT"
_Z7displayi:
.text._Z7displayi:
[----:B------:R-:W0:Y:S01]  /*0000*/  LDC R1, c[0x0][0x37c] ;  /* 0x0000df00ff017b82 */ /* 0x000e220000000800 */
[----:B------:R-:W1:Y:S01]  /*0010*/  S2R R0, SR_TID.X ;  /* 0x0000000000007919 */ /* 0x000e620000002100 */
[----:B------:R-:W2:Y:S06]  /*0020*/  LDCU UR5, c[0x0][0x2fc] ;  /* 0x00005f80ff0577ac */ /* 0x000eac0008000800 */
[----:B------:R-:W1:Y:S01]  /*0030*/  S2UR UR6, SR_CTAID.X ;  /* 0x00000000000679c3 */ /* 0x000e620000002500 */
[----:B0-----:R-:W-:Y:S01]  /*0040*/  VIADD R1, R1, 0xfffffff8 ;  /* 0xfffffff801017836 */ /* 0x001fe20000000000 */
[----:B------:R-:W0:Y:S01]  /*0050*/  LDCU UR7, c[0x0][0x380] ;  /* 0x00007000ff0777ac */ /* 0x000e220008000800 */
[----:B------:R-:W3:Y:S05]  /*0060*/  LDCU UR4, c[0x0][0x2f8] ;  /* 0x00005f00ff0477ac */ /* 0x000eea0008000800 */
[----:B------:R-:W1:Y:S01]  /*0070*/  LDC R3, c[0x0][0x360] ;  /* 0x0000d800ff037b82 */ /* 0x000e620000000800 */
[----:B---3--:R-:W-:-:S05]  /*0080*/  IADD3 R6, P1, PT, R1, UR4, RZ ;  /* 0x0000000401067c10 */ /* 0x008fca000ff3e0ff */
[----:B--2---:R-:W-:Y:S02]  /*0090*/  IMAD.X R7, RZ, RZ, UR5, P1 ;  /* 0x00000005ff077e24 */ /* 0x004fe400088e06ff */
[----:B-1----:R-:W-:-:S05]  /*00a0*/  IMAD R0, R3, UR6, R0 ;  /* 0x0000000603007c24 */ /* 0x002fca000f8e0200 */
[----:B0-----:R-:W-:-:S13]  /*00b0*/  ISETP.GE.AND P0, PT, R0, UR7, PT ;  /* 0x0000000700007c0c */ /* 0x001fda000bf06270 */
[----:B------:R-:W-:Y:S05]  /*00c0*/  @P0 EXIT ;  /* 0x000000000000094d */ /* 0x000fea0003800000 */
[----:B------:R-:W-:Y:S01]  /*00d0*/  MOV R2, 0x0 ;  /* 0x0000000000027802 */ /* 0x000fe20000000f00 */
[----:B------:R0:W-:Y:S01]  /*00e0*/  STL [R1], R0 ;  /* 0x0000000001007387 */ /* 0x0001e20000100800 */
[----:B------:R-:W1:Y:S04]  /*00f0*/  LDCU.64 UR4, c[0x4][0x8] ;  /* 0x01000100ff0477ac */ /* 0x000e680008000a00 */
[----:B------:R-:W2:Y:S01]  /*0100*/  LDC.64 R2, c[0x4][R2] ;  /* 0x0100000002027b82 */ /* 0x000ea20000000a00 */
[----:B-1----:R-:W-:Y:S01]  /*0110*/  MOV R4, UR4 ;  /* 0x0000000400047c02 */ /* 0x002fe20008000f00 */
[----:B0-----:R-:W-:-:S07]  /*0120*/  IMAD.U32 R5, RZ, RZ, UR5 ;  /* 0x00000005ff057e24 */ /* 0x001fce000f8e00ff */
[----:B------:R-:W-:-:S07]  /*0130*/  LEPC R20, `(.L_x_0) ;  /* 0x000000001014794e */ /* 0x000fce0000000000 */
[----:B--2---:R-:W-:Y:S05]  /*0140*/  CALL.ABS.NOINC R2 ;  /* 0x0000000002007343 */ /* 0x004fea0003c00000 */
.L_x_0:
[----:B------:R-:W-:Y:S05]  /*0150*/  EXIT ;  /* 0x000000000000794d */ /* 0x000fea0003800000 */
.L_x_1:
[----:B------:R-:W-:-:S00]  /*0160*/  BRA `(.L_x_1) ;  /* 0xfffffffc00fc7947 */ /* 0x000fc0000383ffff */
[----:B------:R-:W-:-:S00]  /*0170*/  NOP ;  /* 0x0000000000007918 */ /* 0x000fc00000000000 */
        /* <DEDUP_REMOVED lines=8> */
.L_x_2:


//--------------------- .nv.global.init           --------------------------
	.section	.nv.global.init,"aw",@progbits
.nv.global.init:
	.type		$str,@object
	.size		$str,(.L_0 - $str)
$str:
        /*0000*/ 	.byte	0x48, 0x65, 0x6c, 0x6c, 0x6f, 0x20, 0x57, 0x6f, 0x72, 0x6c, 0x64, 0x20, 0x69, 0x6e, 0x20, 0x63
        /*0010*/ 	.byte	0x75, 0x64, 0x61, 0x20, 0x50, 0x72, 0x6f, 0x67, 0x72, 0x61, 0x6d, 0x6d, 0x69, 0x6e, 0x67, 0x21
        /*0020*/ 	.byte	0x21, 0x21, 0x20, 0x66, 0x72, 0x6f, 0x6d, 0x20, 0x74, 0x68, 0x72, 0x65, 0x61, 0x64, 0x20, 0x3a
        /*0030*/ 	.byte	0x20, 0x25, 0x64, 0x0a, 0x00
.L_0:


//--------------------- .nv.shared.reserved.0     --------------------------
	.section	.nv.shared.reserved.0,"aw",@nobits
	.weak		__nv_reservedSMEM_offset_0_alias
	.size		__nv_reservedSMEM_offset_0_alias, 0, 64
	.other		__nv_reservedSMEM_offset_0_alias,@"STO_CUDA_RESERVED_SHARED STV_DEFAULT"
__nv_reservedSMEM_offset_0_alias:
	.zero		0
	.zero		64


//--------------------- .nv.constant0._Z7displayi --------------------------
	.section	.nv.constant0._Z7displayi,"a",@progbits
	.sectionflags	@""
	.align	4
.nv.constant0._Z7displayi:
	.zero		900


//--------------------- SYMBOLS --------------------------

	.type		.nv.reservedSmem.offset0,@object
	.size		.nv.reservedSmem.offset0,0x4
	.type		vprintf,@function
